	.headerflags	@"EF_CUDA_TEXMODE_UNIFIED EF_CUDA_64BIT_ADDRESS EF_CUDA_ACCELERATORS EF_CUDA_SM90 EF_CUDA_VIRTUAL_SM(EF_CUDA_SM90)"
	.elftype	@"ET_EXEC"


//--------------------- .nv.info                  --------------------------
	.section	.nv.info,"",@"SHT_CUDA_INFO"
	.align	4


	//----- nvinfo : EIATTR_REGCOUNT
	.align		4
        /*0000*/ 	.byte	0x04, 0x2f
        /*0002*/ 	.short	(.L_1 - .L_0)
	.align		4
.L_0:
        /*0004*/ 	.word	index@(triton_poi_fused_convolution_53)
        /*0008*/ 	.word	0x00000010


	//----- nvinfo : EIATTR_MIN_STACK_SIZE
	.align		4
.L_1:
        /*000c*/ 	.byte	0x04, 0x12
        /*000e*/ 	.short	(.L_3 - .L_2)
	.align		4
.L_2:
        /*0010*/ 	.word	index@(triton_poi_fused_convolution_53)
        /*0014*/ 	.word	0x00000000


	//----- nvinfo : EIATTR_FRAME_SIZE
	.align		4
.L_3:
        /*0018*/ 	.byte	0x04, 0x11
        /*001a*/ 	.short	(.L_5 - .L_4)
	.align		4
.L_4:
        /*001c*/ 	.word	index@(triton_poi_fused_convolution_53)
        /*0020*/ 	.word	0x00000000


	//----- nvinfo : EIATTR_MIN_STACK_SIZE
	.align		4
.L_5:
        /*0024*/ 	.byte	0x04, 0x12
        /*0026*/ 	.short	(.L_7 - .L_6)
	.align		4
.L_6:
        /*0028*/ 	.word	index@(triton_poi_fused_convolution_53)
        /*002c*/ 	.word	0x00000000
.L_7:


//--------------------- .nv.info.triton_poi_fused_convolution_53 --------------------------
	.section	.nv.info.triton_poi_fused_convolution_53,"",@"SHT_CUDA_INFO"
	.sectionflags	@""
	.align	4


	//----- nvinfo : EIATTR_CUDA_API_VERSION
	.align		4
        /*0000*/ 	.byte	0x04, 0x37
        /*0002*/ 	.short	(.L_9 - .L_8)
.L_8:
        /*0004*/ 	.word	0x0000007c


	//----- nvinfo : EIATTR_KPARAM_INFO
	.align		4
.L_9:
        /*0008*/ 	.byte	0x04, 0x17
        /*000a*/ 	.short	(.L_11 - .L_10)
.L_10:
        /*000c*/ 	.word	0x00000000
        /*0010*/ 	.short	0x0004
        /*0012*/ 	.short	0x001c
        /*0014*/ 	.byte	0x00, 0xf0, 0x11, 0x00


	//----- nvinfo : EIATTR_KPARAM_INFO
	.align		4
.L_11:
        /*0018*/ 	.byte	0x04, 0x17
        /*001a*/ 	.short	(.L_13 - .L_12)
.L_12:
        /*001c*/ 	.word	0x00000000
        /*0020*/ 	.short	0x0003
        /*0022*/ 	.short	0x0018
        /*0024*/ 	.byte	0x00, 0xf0, 0x11, 0x00


	//----- nvinfo : EIATTR_KPARAM_INFO
	.align		4
.L_13:
        /*0028*/ 	.byte	0x04, 0x17
        /*002a*/ 	.short	(.L_15 - .L_14)
.L_14:
        /*002c*/ 	.word	0x00000000
        /*0030*/ 	.short	0x0002
        /*0032*/ 	.short	0x0010
        /*0034*/ 	.byte	0x00, 0xf4, 0x21, 0x00


	//----- nvinfo : EIATTR_KPARAM_INFO
	.align		4
.L_15:
        /*0038*/ 	.byte	0x04, 0x17
        /*003a*/ 	.short	(.L_17 - .L_16)
.L_16:
        /*003c*/ 	.word	0x00000000
        /*0040*/ 	.short	0x0001
        /*0042*/ 	.short	0x0008
        /*0044*/ 	.byte	0x00, 0xf4, 0x21, 0x00


	//----- nvinfo : EIATTR_KPARAM_INFO
	.align		4
.L_17:
        /*0048*/ 	.byte	0x04, 0x17
        /*004a*/ 	.short	(.L_19 - .L_18)
.L_18:
        /*004c*/ 	.word	0x00000000
        /*0050*/ 	.short	0x0000
        /*0052*/ 	.short	0x0000
        /*0054*/ 	.byte	0x00, 0xf4, 0x21, 0x00


	//----- nvinfo : EIATTR_SPARSE_MMA_MASK
	.align		4
.L_19:
        /*0058*/ 	.byte	0x03, 0x50
        /*005a*/ 	.short	0x0000


	//----- nvinfo : EIATTR_MAXREG_COUNT
	.align		4
        /*005c*/ 	.byte	0x03, 0x1b
        /*005e*/ 	.short	0x00ff


	//----- nvinfo : EIATTR_EXIT_INSTR_OFFSETS
	.align		4
        /*0060*/ 	.byte	0x04, 0x1c
        /*0062*/ 	.short	(.L_21 - .L_20)


	//   ....[0]....
.L_20:
        /*0064*/ 	.word	0x00000260


	//   ....[1]....
        /*0068*/ 	.word	0x00000280


	//----- nvinfo : EIATTR_REQNTID
	.align		4
.L_21:
        /*006c*/ 	.byte	0x04, 0x10
        /*006e*/ 	.short	(.L_23 - .L_22)
.L_22:
        /*0070*/ 	.word	0x00000080
        /*0074*/ 	.word	0x00000001
        /*0078*/ 	.word	0x00000001


	//----- nvinfo : EIATTR_CBANK_PARAM_SIZE
	.align		4
.L_23:
        /*007c*/ 	.byte	0x03, 0x19
        /*007e*/ 	.short	0x0020


	//----- nvinfo : EIATTR_PARAM_CBANK
	.align		4
        /*0080*/ 	.byte	0x04, 0x0a
        /*0082*/ 	.short	(.L_25 - .L_24)
	.align		4
.L_24:
        /*0084*/ 	.word	index@(.nv.constant0.triton_poi_fused_convolution_53)
        /*0088*/ 	.short	0x0210
        /*008a*/ 	.short	0x0020


	//----- nvinfo : EIATTR_SW_WAR
	.align		4
.L_25:
        /*008c*/ 	.byte	0x04, 0x36
        /*008e*/ 	.short	(.L_27 - .L_26)
.L_26:
        /*0090*/ 	.word	0x00000008
.L_27:


//--------------------- .nv.callgraph             --------------------------
	.section	.nv.callgraph,"",@"SHT_CUDA_CALLGRAPH"
	.align	4
	.sectionentsize	8
	.align		4
        /*0000*/ 	.word	0x00000000
	.align		4
        /*0004*/ 	.word	0xffffffff
	.align		4
        /*0008*/ 	.word	0x00000000
	.align		4
        /*000c*/ 	.word	0xfffffffe
	.align		4
        /*0010*/ 	.word	0x00000000
	.align		4
        /*0014*/ 	.word	0xfffffffd
	.align		4
        /*0018*/ 	.word	0x00000000
	.align		4
        /*001c*/ 	.word	0xfffffffc


//--------------------- .text.triton_poi_fused_convolution_53 --------------------------
	.section	.text.triton_poi_fused_convolution_53,"ax",@progbits
	.align	128
        .global         triton_poi_fused_convolution_53
        .type           triton_poi_fused_convolution_53,@function
        .size           triton_poi_fused_convolution_53,(.L_x_1 - triton_poi_fused_convolution_53)
        .other          triton_poi_fused_convolution_53,@"STO_CUDA_ENTRY STV_DEFAULT"
triton_poi_fused_convolution_53:
.text.triton_poi_fused_convolution_53:
[----:B------:R-:W0:Y:S02]  /*0000*/  LDC R1, c[0x0][0x28] ;  /* 0x00000a00ff017b82 */ /* 0x000e240000000800 */
[----:B------:R-:W1:Y:S01]  /*0010*/  S2R R8, SR_TID.X ;  /* 0x0000000000087919 */ /* 0x000e620000002100 */
[----:B------:R-:W2:Y:S01]  /*0020*/  S2UR UR4, SR_CTAID.Y ;  /* 0x00000000000479c3 */ /* 0x000ea20000002600 */
[----:B------:R-:W3:Y:S07]  /*0030*/  S2R R11, SR_CTAID.X ;  /* 0x00000000000b7919 */ /* 0x000eee0000002500 */
[----:B------:R-:W4:Y:S08]  /*0040*/  LDC.64 R6, c[0x0][0x218] ;  /* 0x00008600ff067b82 */ /* 0x000f300000000a00 */
[----:B------:R-:W5:Y:S01]  /*0050*/  LDC.64 R4, c[0x0][0x210] ;  /* 0x00008400ff047b82 */ /* 0x000f620000000a00 */
[----:B--2---:R-:W-:Y:S01]  /*0060*/  USHF.L.U32 UR4, UR4, 0x4, URZ ;  /* 0x0000000404047899 */ /* 0x004fe2000800063f */
[----:B-1----:R-:W-:-:S04]  /*0070*/  SHF.R.U32.HI R2, RZ, 0x3, R8 ;  /* 0x00000003ff027819 */ /* 0x002fc80000011608 */
[----:B------:R-:W-:-:S04]  /*0080*/  SGXT.U32 R2, R2, 0x4 ;  /* 0x000000040202781a */ /* 0x000fc80000000000 */
[----:B------:R-:W-:Y:S01]  /*0090*/  LOP3.LUT R3, R2, UR4, RZ, 0xfc, !PT ;  /* 0x0000000402037c12 */ /* 0x000fe2000f8efcff */
[----:B------:R-:W-:Y:S01]  /*00a0*/  IMAD.MOV.U32 R2, RZ, RZ, RZ ;  /* 0x000000ffff027224 */ /* 0x000fe200078e00ff */
[----:B------:R-:W-:Y:S02]  /*00b0*/  ULDC.64 UR4, c[0x0][0x208] ;  /* 0x0000820000047ab9 */ /* 0x000fe40000000a00 */
[C---:B------:R-:W-:Y:S01]  /*00c0*/  ISETP.GE.AND P1, PT, R3.reuse, 0x3fc, PT ;  /* 0x000003fc0300780c */ /* 0x040fe20003f26270 */
[----:B------:R-:W-:-:S05]  /*00d0*/  IMAD.HI R0, R3, -0x7f7f7f7f, R2 ;  /* 0x8080808103007827 */ /* 0x000fca00078e0202 */
[----:B------:R-:W-:-:S04]  /*00e0*/  SHF.R.U32.HI R9, RZ, 0x1f, R0 ;  /* 0x0000001fff097819 */ /* 0x000fc80000011600 */
[----:B------:R-:W-:Y:S01]  /*00f0*/  LEA.HI.SX32 R9, R0, R9, 0x19 ;  /* 0x0000000900097211 */ /* 0x000fe200078fcaff */
[----:B------:R-:W-:-:S04]  /*0100*/  IMAD.SHL.U32 R0, R8, 0x2, RZ ;  /* 0x0000000208007824 */ /* 0x000fc800078e00ff */
[----:B------:R-:W-:Y:S01]  /*0110*/  IMAD R8, R9, -0xff, R3 ;  /* 0xffffff0109087824 */ /* 0x000fe200078e0203 */
[----:B------:R-:W-:-:S03]  /*0120*/  LOP3.LUT R0, R0, 0xe, RZ, 0xc0, !PT ;  /* 0x0000000e00007812 */ /* 0x000fc600078ec0ff */
[----:B------:R-:W-:Y:S01]  /*0130*/  IMAD R9, R9, 0xff0, R8 ;  /* 0x00000ff009097824 */ /* 0x000fe200078e0208 */
[----:B---3--:R-:W-:Y:S01]  /*0140*/  LEA R2, R11, R0, 0x4 ;  /* 0x000000000b027211 */ /* 0x008fe200078e20ff */
[----:B------:R-:W-:-:S03]  /*0150*/  HFMA2.MMA R0, -RZ, RZ, 0, 0 ;  /* 0x00000000ff007435 */ /* 0x000fc600000001ff */
[C---:B------:R-:W-:Y:S01]  /*0160*/  ISETP.GE.AND P0, PT, R2.reuse, 0x10, PT ;  /* 0x000000100200780c */ /* 0x040fe20003f06270 */
[----:B------:R-:W-:Y:S02]  /*0170*/  IMAD R11, R2, 0xff, R9 ;  /* 0x000000ff020b7824 */ /* 0x000fe400078e0209 */
[----:B----4-:R-:W-:Y:S01]  /*0180*/  IMAD.WIDE R8, R8, 0x4, R6 ;  /* 0x0000000408087825 */ /* 0x010fe200078e0206 */
[----:B------:R-:W-:-:S03]  /*0190*/  ISETP.LT.AND P0, PT, R3, 0x3fc, !P0 ;  /* 0x000003fc0300780c */ /* 0x000fc60004701270 */
[C---:B------:R-:W-:Y:S02]  /*01a0*/  VIADD R13, R11.reuse, 0xff ;  /* 0x000000ff0b0d7836 */ /* 0x040fe40000000000 */
[--C-:B-----5:R-:W-:Y:S02]  /*01b0*/  IMAD.WIDE R6, R11, 0x4, R4.reuse ;  /* 0x000000040b067825 */ /* 0x120fe400078e0204 */
[----:B------:R-:W1:Y:S02]  /*01c0*/  LDC.64 R10, c[0x0][0x220] ;  /* 0x00008800ff0a7b82 */ /* 0x000e640000000a00 */
[----:B------:R-:W-:Y:S01]  /*01d0*/  IMAD.WIDE R4, R13, 0x4, R4 ;  /* 0x000000040d047825 */ /* 0x000fe200078e0204 */
[----:B------:R-:W-:-:S03]  /*01e0*/  CS2R R12, SRZ ;  /* 0x00000000000c7805 */ /* 0x000fc6000001ff00 */
[----:B------:R-:W2:Y:S04]  /*01f0*/  @P0 LDG.E.EL R0, desc[UR4][R6.64] ;  /* 0x0000000406000981 */ /* 0x000ea8000c2e1900 */
[----:B------:R-:W2:Y:S04]  /*0200*/  @!P1 LDG.E.EL R13, desc[UR4][R8.64] ;  /* 0x00000004080d9981 */ /* 0x000ea8000c2e1900 */
[----:B------:R-:W3:Y:S01]  /*0210*/  @P0 LDG.E.EL R12, desc[UR4][R4.64] ;  /* 0x00000004040c0981 */ /* 0x000ee2000c2e1900 */
[----:B------:R-:W-:-:S05]  /*0220*/  LEA R3, R3, R2, 0x4 ;  /* 0x0000000203037211 */ /* 0x000fca00078e20ff */
[----:B-1----:R-:W-:-:S04]  /*0230*/  IMAD.WIDE R2, R3, 0x4, R10 ;  /* 0x0000000403027825 */ /* 0x002fc800078e020a */
[C---:B--2---:R-:W-:Y:S01]  /*0240*/  FADD R10, R13.reuse, R0 ;  /* 0x000000000d0a7221 */ /* 0x044fe20000000000 */
[----:B---3--:R-:W-:Y:S01]  /*0250*/  FADD R11, R13, R12 ;  /* 0x0000000c0d0b7221 */ /* 0x008fe20000000000 */
[----:B------:R-:W-:Y:S06]  /*0260*/  @!P0 EXIT ;  /* 0x000000000000894d */ /* 0x000fec0003800000 */
[----:B------:R-:W-:Y:S01]  /*0270*/  STG.E.64 desc[UR4][R2.64], R10 ;  /* 0x0000000a02007986 */ /* 0x000fe2000c101b04 */
[----:B------:R-:W-:Y:S05]  /*0280*/  EXIT ;  /* 0x000000000000794d */ /* 0x000fea0003800000 */
.L_x_0:
[----:B------:R-:W-:-:S00]  /*0290*/  BRA `(.L_x_0) ;  /* 0xfffffffc00fc7947 */ /* 0x000fc0000383ffff */
[----:B------:R-:W-:-:S00]  /*02a0*/  NOP ;  /* 0x0000000000007918 */ /* 0x000fc00000000000 */
        /* <DEDUP_REMOVED lines=13> */
.L_x_1:


//--------------------- .nv.constant0.triton_poi_fused_convolution_53 --------------------------
	.section	.nv.constant0.triton_poi_fused_convolution_53,"a",@progbits
	.sectionflags	@""
	.align	4
.nv.constant0.triton_poi_fused_convolution_53:
	.zero		560
